//
// Generated by NVIDIA NVVM Compiler
//
// Compiler Build ID: CL-36424714
// Cuda compilation tools, release 13.0, V13.0.88
// Based on NVVM 20.0.0
//

.version 9.0
.target sm_100
.address_size 64

	// .globl	_Z5hellov
.extern .func  (.param .b32 func_retval0) vprintf
(
	.param .b64 vprintf_param_0,
	.param .b64 vprintf_param_1
)
;
.global .align 1 .b8 $str[15] = {72, 101, 108, 108, 111, 44, 32, 87, 111, 114, 108, 100, 33, 10};

.visible .entry _Z5hellov()
{
	.reg .b32 	%r<3>;
	.reg .b64 	%rd<3>;

	mov.u64 	%rd1, $str;
	cvta.global.u64 	%rd2, %rd1;
	{ // callseq 0, 0
	.param .b64 param0;
	st.param.b64 	[param0], %rd2;
	.param .b64 param1;
	st.param.b64 	[param1], 0;
	.param .b32 retval0;
	call.uni (retval0), 
	vprintf, 
	(
	param0, 
	param1
	);
	ld.param.b32 	%r1, [retval0];
	} // callseq 0
	ret;

}


// ===== COMPILED SASS (sm_100) =====

	.target	sm_100

	.elftype	@"ET_EXEC"


//--------------------- .note.nv.tkinfo           --------------------------
	.section	.note.nv.tkinfo,"",@"SHT_NOTE"
	.sectionflags	@"SHF_NOTE_NV_TKINFO"
	.tkinfo
        /*0018*/ 	.word	0x00000002
        /*0030*/ 	.string	""
        /*0030*/ 	.string	"ptxas"
        /*0030*/ 	.string	"Cuda compilation tools, release 13.0, V13.0.88"
        /*0030*/ 	.string	"Build cuda_13.0.r13.0/compiler.36424714_0"
        /*0030*/ 	.string	"-arch sm_100 -m 64 "



//--------------------- .note.nv.cuinfo           --------------------------
	.section	.note.nv.cuinfo,"",@"SHT_NOTE"
	.sectionflags	@"SHF_NOTE_NV_CUINFO"
        /*0018*/ 	.short	0x0002
        /*001a*/ 	.short	0x0064
        /*001c*/ 	.short	0x0082
	.zero		2


//--------------------- .nv.info                  --------------------------
	.section	.nv.info,"",@"SHT_CUDA_INFO"
	.align	4


	//----- nvinfo : EIATTR_REGCOUNT
	.align		4
        /*0000*/ 	.byte	0x04, 0x2f
        /*0002*/ 	.short	(.L_2 - .L_1)
	.align		4
.L_1:
        /*0004*/ 	.word	index@(_Z5hellov)
        /*0008*/ 	.word	0x00000018


	//----- nvinfo : EIATTR_FRAME_SIZE
	.align		4
.L_2:
        /*000c*/ 	.byte	0x04, 0x11
        /*000e*/ 	.short	(.L_4 - .L_3)
	.align		4
.L_3:
        /*0010*/ 	.word	index@(_Z5hellov)
        /*0014*/ 	.word	0x00000000


	//----- nvinfo : EIATTR_MIN_STACK_SIZE
	.align		4
.L_4:
        /*0018*/ 	.byte	0x04, 0x12
        /*001a*/ 	.short	(.L_6 - .L_5)
	.align		4
.L_5:
        /*001c*/ 	.word	index@(_Z5hellov)
        /*0020*/ 	.word	0x00000000
.L_6:


//--------------------- .nv.compat                --------------------------
	.section	.nv.compat,"",@"SHT_CUDA_COMPAT_INFO"
	.align	4
        /*0000*/ 	.byte	0x02, 0x09, 0x00, 0x00, 0x02, 0x02, 0x01, 0x00, 0x02, 0x05, 0x05, 0x00, 0x03, 0x07, 0x01, 0x01
        /*0010*/ 	.byte	0x02, 0x03, 0x00, 0x00, 0x02, 0x06, 0x01, 0x00, 0x04, 0x0b, 0x08, 0x00, 0x09, 0x00, 0x00, 0x00
        /*0020*/ 	.byte	0x00, 0x00, 0x00, 0x00


//--------------------- .nv.info._Z5hellov        --------------------------
	.section	.nv.info._Z5hellov,"",@"SHT_CUDA_INFO"
	.sectionflags	@""
	.align	4


	//----- nvinfo : EIATTR_CUDA_API_VERSION
	.align		4
        /*0000*/ 	.byte	0x04, 0x37
        /*0002*/ 	.short	(.L_8 - .L_7)
.L_7:
        /*0004*/ 	.word	0x00000082


	//----- nvinfo : EIATTR_SPARSE_MMA_MASK
	.align		4
.L_8:
        /*0008*/ 	.byte	0x03, 0x50
        /*000a*/ 	.short	0x0000


	//----- nvinfo : EIATTR_MAXREG_COUNT
	.align		4
        /*000c*/ 	.byte	0x03, 0x1b
        /*000e*/ 	.short	0x00ff


	//----- nvinfo : EIATTR_EXTERNS
	.align		4
        /*0010*/ 	.byte	0x04, 0x0f
        /*0012*/ 	.short	(.L_10 - .L_9)


	//   ....[0]....
	.align		4
.L_9:
        /*0014*/ 	.word	index@(vprintf)


	//----- nvinfo : EIATTR_MERCURY_ISA_VERSION
	.align		4
.L_10:
        /*0018*/ 	.byte	0x03, 0x5f
        /*001a*/ 	.short	0x0101


	//----- nvinfo : EIATTR_VRC_CTA_INIT_COUNT
	.align		4
        /*001c*/ 	.byte	0x02, 0x4a
	.zero		1
	.zero		1


	//----- nvinfo : EIATTR_SYSCALL_OFFSETS
	.align		4
        /*0020*/ 	.byte	0x04, 0x46
        /*0022*/ 	.short	(.L_12 - .L_11)


	//   ....[0]....
.L_11:
        /*0024*/ 	.word	0x00000080


	//----- nvinfo : EIATTR_EXIT_INSTR_OFFSETS
	.align		4
.L_12:
        /*0028*/ 	.byte	0x04, 0x1c
        /*002a*/ 	.short	(.L_14 - .L_13)


	//   ....[0]....
.L_13:
        /*002c*/ 	.word	0x00000090


	//----- nvinfo : EIATTR_SW_WAR
	.align		4
.L_14:
        /*0030*/ 	.byte	0x04, 0x36
        /*0032*/ 	.short	(.L_16 - .L_15)
.L_15:
        /*0034*/ 	.word	0x00000008
.L_16:


//--------------------- .nv.callgraph             --------------------------
	.section	.nv.callgraph,"",@"SHT_CUDA_CALLGRAPH"
	.align	4
	.sectionentsize	8
	.align		4
        /*0000*/ 	.word	0x00000000
	.align		4
        /*0004*/ 	.word	0xffffffff
	.align		4
        /*0008*/ 	.word	index@(_Z5hellov)
	.align		4
        /*000c*/ 	.word	index@(vprintf)
	.align		4
        /*0010*/ 	.word	0x00000000
	.align		4
        /*0014*/ 	.word	0xfffffffe
	.align		4
        /*0018*/ 	.word	0x00000000
	.align		4
        /*001c*/ 	.word	0xfffffffd
	.align		4
        /*0020*/ 	.word	0x00000000
	.align		4
        /*0024*/ 	.word	0xfffffffc


//--------------------- .nv.constant4             --------------------------
	.section	.nv.constant4,"a",@progbits
	.align	8
	.align		8
.nv.constant4:
        /*0000*/ 	.dword	vprintf
	.align		8
        /*0008*/ 	.dword	$str


//--------------------- .text._Z5hellov           --------------------------
	.section	.text._Z5hellov,"ax",@progbits
	.align	128
        .global         _Z5hellov
        .type           _Z5hellov,@function
        .size           _Z5hellov,(.L_x_2 - _Z5hellov)
        .other          _Z5hellov,@"STO_CUDA_ENTRY STV_DEFAULT"
_Z5hellov:
.text._Z5hellov:
[----:B------:R-:W0:Y:S01]  /*0000*/  LDC R1, c[0x0][0x37c] ;  /* 0x0000df00ff017b82 */ /* 0x000e220000000800 */
[----:B------:R-:W-:Y:S01]  /*0010*/  MOV R0, 0x0 ;  /* 0x0000000000007802 */ /* 0x000fe20000000f00 */
[----:B------:R-:W1:Y:S01]  /*0020*/  LDCU.64 UR4, c[0x4][0x8] ;  /* 0x01000100ff0477ac */ /* 0x000e620008000a00 */
[----:B------:R-:W-:-:S05]  /*0030*/  CS2R R6, SRZ ;  /* 0x0000000000067805 */ /* 0x000fca000001ff00 */
[----:B------:R2:W3:Y:S01]  /*0040*/  LDC.64 R2, c[0x4][R0] ;  /* 0x0100000000027b82 */ /* 0x0004e20000000a00 */
[----:B-1----:R-:W-:Y:S02]  /*0050*/  IMAD.U32 R4, RZ, RZ, UR4 ;  /* 0x00000004ff047e24 */ /* 0x002fe4000f8e00ff */
[----:B--2---:R-:W-:-:S07]  /*0060*/  IMAD.U32 R5, RZ, RZ, UR5 ;  /* 0x00000005ff057e24 */ /* 0x004fce000f8e00ff */
[----:B------:R-:W-:-:S07]  /*0070*/  LEPC R20, `(.L_x_0) ;  /* 0x000000001014794e */ /* 0x000fce0000000000 */
[----:B0--3--:R-:W-:Y:S05]  /*0080*/  CALL.ABS.NOINC R2 ;  /* 0x0000000002007343 */ /* 0x009fea0003c00000 */
.L_x_0:
[----:B------:R-:W-:Y:S05]  /*0090*/  EXIT ;  /* 0x000000000000794d */ /* 0x000fea0003800000 */
.L_x_1:
[----:B------:R-:W-:-:S00]  /*00a0*/  BRA `(.L_x_1) ;  /* 0xfffffffc00fc7947 */ /* 0x000fc0000383ffff */
[----:B------:R-:W-:-:S00]  /*00b0*/  NOP ;  /* 0x0000000000007918 */ /* 0x000fc00000000000 */
        /* <DEDUP_REMOVED lines=12> */
.L_x_2:


//--------------------- .nv.global.init           --------------------------
	.section	.nv.global.init,"aw",@progbits
.nv.global.init:
	.type		$str,@object
	.size		$str,(.L_0 - $str)
$str:
        /*0000*/ 	.byte	0x48, 0x65, 0x6c, 0x6c, 0x6f, 0x2c, 0x20, 0x57, 0x6f, 0x72, 0x6c, 0x64, 0x21, 0x0a, 0x00
.L_0:


//--------------------- .nv.shared.reserved.0     --------------------------
	.section	.nv.shared.reserved.0,"aw",@nobits
	.weak		__nv_reservedSMEM_offset_0_alias
	.size		__nv_reservedSMEM_offset_0_alias, 0, 64
	.other		__nv_reservedSMEM_offset_0_alias,@"STO_CUDA_RESERVED_SHARED STV_DEFAULT"
__nv_reservedSMEM_offset_0_alias:
	.zero		0
	.zero		64


//--------------------- .nv.constant0._Z5hellov   --------------------------
	.section	.nv.constant0._Z5hellov,"a",@progbits
	.sectionflags	@""
	.align	4
.nv.constant0._Z5hellov:
	.zero		896


//--------------------- SYMBOLS --------------------------

	.type		.nv.reservedSmem.offset0,@object
	.size		.nv.reservedSmem.offset0,0x4
	.type		vprintf,@function
